	.headerflags	@"EF_CUDA_TEXMODE_UNIFIED EF_CUDA_64BIT_ADDRESS EF_CUDA_ACCELERATORS EF_CUDA_SM90 EF_CUDA_VIRTUAL_SM(EF_CUDA_SM90)"
	.elftype	@"ET_EXEC"


//--------------------- .nv.info                  --------------------------
	.section	.nv.info,"",@"SHT_CUDA_INFO"
	.align	4


	//----- nvinfo : EIATTR_REGCOUNT
	.align		4
        /*0000*/ 	.byte	0x04, 0x2f
        /*0002*/ 	.short	(.L_1 - .L_0)
	.align		4
.L_0:
        /*0004*/ 	.word	index@(triton_poi_fused_convolution_max_pool2d_with_indices_relu_16)
        /*0008*/ 	.word	0x00000012


	//----- nvinfo : EIATTR_MIN_STACK_SIZE
	.align		4
.L_1:
        /*000c*/ 	.byte	0x04, 0x12
        /*000e*/ 	.short	(.L_3 - .L_2)
	.align		4
.L_2:
        /*0010*/ 	.word	index@(triton_poi_fused_convolution_max_pool2d_with_indices_relu_16)
        /*0014*/ 	.word	0x00000000


	//----- nvinfo : EIATTR_FRAME_SIZE
	.align		4
.L_3:
        /*0018*/ 	.byte	0x04, 0x11
        /*001a*/ 	.short	(.L_5 - .L_4)
	.align		4
.L_4:
        /*001c*/ 	.word	index@(triton_poi_fused_convolution_max_pool2d_with_indices_relu_16)
        /*0020*/ 	.word	0x00000000


	//----- nvinfo : EIATTR_MIN_STACK_SIZE
	.align		4
.L_5:
        /*0024*/ 	.byte	0x04, 0x12
        /*0026*/ 	.short	(.L_7 - .L_6)
	.align		4
.L_6:
        /*0028*/ 	.word	index@(triton_poi_fused_convolution_max_pool2d_with_indices_relu_16)
        /*002c*/ 	.word	0x00000000
.L_7:


//--------------------- .nv.info.triton_poi_fused_convolution_max_pool2d_with_indices_relu_16 --------------------------
	.section	.nv.info.triton_poi_fused_convolution_max_pool2d_with_indices_relu_16,"",@"SHT_CUDA_INFO"
	.sectionflags	@""
	.align	4


	//----- nvinfo : EIATTR_CUDA_API_VERSION
	.align		4
        /*0000*/ 	.byte	0x04, 0x37
        /*0002*/ 	.short	(.L_9 - .L_8)
.L_8:
        /*0004*/ 	.word	0x0000007c


	//----- nvinfo : EIATTR_KPARAM_INFO
	.align		4
.L_9:
        /*0008*/ 	.byte	0x04, 0x17
        /*000a*/ 	.short	(.L_11 - .L_10)
.L_10:
        /*000c*/ 	.word	0x00000000
        /*0010*/ 	.short	0x0002
        /*0012*/ 	.short	0x0010
        /*0014*/ 	.byte	0x00, 0xf0, 0x11, 0x00


	//----- nvinfo : EIATTR_KPARAM_INFO
	.align		4
.L_11:
        /*0018*/ 	.byte	0x04, 0x17
        /*001a*/ 	.short	(.L_13 - .L_12)
.L_12:
        /*001c*/ 	.word	0x00000000
        /*0020*/ 	.short	0x0001
        /*0022*/ 	.short	0x0008
        /*0024*/ 	.byte	0x00, 0xf4, 0x21, 0x00


	//----- nvinfo : EIATTR_KPARAM_INFO
	.align		4
.L_13:
        /*0028*/ 	.byte	0x04, 0x17
        /*002a*/ 	.short	(.L_15 - .L_14)
.L_14:
        /*002c*/ 	.word	0x00000000
        /*0030*/ 	.short	0x0000
        /*0032*/ 	.short	0x0000
        /*0034*/ 	.byte	0x00, 0xf4, 0x21, 0x00


	//----- nvinfo : EIATTR_SPARSE_MMA_MASK
	.align		4
.L_15:
        /*0038*/ 	.byte	0x03, 0x50
        /*003a*/ 	.short	0x0000


	//----- nvinfo : EIATTR_MAXREG_COUNT
	.align		4
        /*003c*/ 	.byte	0x03, 0x1b
        /*003e*/ 	.short	0x00ff


	//----- nvinfo : EIATTR_EXIT_INSTR_OFFSETS
	.align		4
        /*0040*/ 	.byte	0x04, 0x1c
        /*0042*/ 	.short	(.L_17 - .L_16)


	//   ....[0]....
.L_16:
        /*0044*/ 	.word	0x000002d0


	//----- nvinfo : EIATTR_REQNTID
	.align		4
.L_17:
        /*0048*/ 	.byte	0x04, 0x10
        /*004a*/ 	.short	(.L_19 - .L_18)
.L_18:
        /*004c*/ 	.word	0x00000080
        /*0050*/ 	.word	0x00000001
        /*0054*/ 	.word	0x00000001


	//----- nvinfo : EIATTR_CBANK_PARAM_SIZE
	.align		4
.L_19:
        /*0058*/ 	.byte	0x03, 0x19
        /*005a*/ 	.short	0x0014


	//----- nvinfo : EIATTR_PARAM_CBANK
	.align		4
        /*005c*/ 	.byte	0x04, 0x0a
        /*005e*/ 	.short	(.L_21 - .L_20)
	.align		4
.L_20:
        /*0060*/ 	.word	index@(.nv.constant0.triton_poi_fused_convolution_max_pool2d_with_indices_relu_16)
        /*0064*/ 	.short	0x0210
        /*0066*/ 	.short	0x0014


	//----- nvinfo : EIATTR_SW_WAR
	.align		4
.L_21:
        /*0068*/ 	.byte	0x04, 0x36
        /*006a*/ 	.short	(.L_23 - .L_22)
.L_22:
        /*006c*/ 	.word	0x00000008
.L_23:


//--------------------- .nv.callgraph             --------------------------
	.section	.nv.callgraph,"",@"SHT_CUDA_CALLGRAPH"
	.align	4
	.sectionentsize	8
	.align		4
        /*0000*/ 	.word	0x00000000
	.align		4
        /*0004*/ 	.word	0xffffffff
	.align		4
        /*0008*/ 	.word	0x00000000
	.align		4
        /*000c*/ 	.word	0xfffffffe
	.align		4
        /*0010*/ 	.word	0x00000000
	.align		4
        /*0014*/ 	.word	0xfffffffd
	.align		4
        /*0018*/ 	.word	0x00000000
	.align		4
        /*001c*/ 	.word	0xfffffffc


//--------------------- .text.triton_poi_fused_convolution_max_pool2d_with_indices_relu_16 --------------------------
	.section	.text.triton_poi_fused_convolution_max_pool2d_with_indices_relu_16,"ax",@progbits
	.align	128
        .global         triton_poi_fused_convolution_max_pool2d_with_indices_relu_16
        .type           triton_poi_fused_convolution_max_pool2d_with_indices_relu_16,@function
        .size           triton_poi_fused_convolution_max_pool2d_with_indices_relu_16,(.L_x_1 - triton_poi_fused_convolution_max_pool2d_with_indices_relu_16)
        .other          triton_poi_fused_convolution_max_pool2d_with_indices_relu_16,@"STO_CUDA_ENTRY STV_DEFAULT"
triton_poi_fused_convolution_max_pool2d_with_indices_relu_16:
.text.triton_poi_fused_convolution_max_pool2d_with_indices_relu_16:
[----:B------:R-:W-:Y:S01]  /*0000*/  LDC R1, c[0x0][0x28] ;  /* 0x00000a00ff017b82 */ /* 0x000fe20000000800 */
[----:B------:R-:W1:Y:S07]  /*0010*/  S2R R0, SR_TID.X ;  /* 0x0000000000007919 */ /* 0x000e6e0000002100 */
[----:B------:R-:W2:Y:S01]  /*0020*/  LDC.64 R4, c[0x0][0x218] ;  /* 0x00008600ff047b82 */ /* 0x000ea20000000a00 */
[----:B------:R-:W-:Y:S01]  /*0030*/  ULDC.64 UR4, c[0x0][0x208] ;  /* 0x0000820000047ab9 */ /* 0x000fe20000000a00 */
[----:B------:R-:W3:Y:S06]  /*0040*/  S2R R7, SR_CTAID.X ;  /* 0x0000000000077919 */ /* 0x000eec0000002500 */
[----:B------:R-:W4:Y:S01]  /*0050*/  LDC.64 R2, c[0x0][0x210] ;  /* 0x00008400ff027b82 */ /* 0x000f220000000a00 */
[----:B-1----:R-:W-:Y:S01]  /*0060*/  IMAD.SHL.U32 R0, R0, 0x4, RZ ;  /* 0x0000000400007824 */ /* 0x002fe200078e00ff */
[----:B---3--:R-:W-:-:S04]  /*0070*/  SHF.R.S32.HI R6, RZ, 0x15, R7 ;  /* 0x00000015ff067819 */ /* 0x008fc80000011407 */
[----:B------:R-:W-:-:S05]  /*0080*/  LOP3.LUT R0, R0, 0x1fc, RZ, 0xc0, !PT ;  /* 0x000001fc00007812 */ /* 0x000fca00078ec0ff */
[----:B------:R-:W-:Y:S01]  /*0090*/  IMAD R7, R7, 0x400, R0 ;  /* 0x0000040007077824 */ /* 0x000fe200078e0200 */
[----:B------:R-:W-:-:S03]  /*00a0*/  SGXT R0, R6, 0x1 ;  /* 0x000000010600781a */ /* 0x000fc60000000200 */
[----:B----4-:R-:W-:Y:S01]  /*00b0*/  IMAD.WIDE R2, R7, 0x4, R2 ;  /* 0x0000000407027825 */ /* 0x010fe200078e0202 */
[----:B------:R-:W-:-:S04]  /*00c0*/  LEA.HI R0, R0, R7, RZ, 0x8 ;  /* 0x0000000700007211 */ /* 0x000fc800078f40ff */
[----:B------:R-:W-:Y:S01]  /*00d0*/  LOP3.LUT R0, R0, 0xffffff00, RZ, 0xc0, !PT ;  /* 0xffffff0000007812 */ /* 0x000fe200078ec0ff */
[----:B------:R-:W3:Y:S04]  /*00e0*/  LDG.E.128 R12, desc[UR4][R2.64+0x800] ;  /* 0x00080004020c7981 */ /* 0x000ee8000c1e1d00 */
[----:B------:R-:W-:-:S04]  /*00f0*/  IMAD.IADD R9, R7, 0x1, -R0 ;  /* 0x0000000107097824 */ /* 0x000fc800078e0a00 */
[----:B--2---:R-:W-:Y:S02]  /*0100*/  IMAD.WIDE R4, R9, 0x4, R4 ;  /* 0x0000000409047825 */ /* 0x004fe400078e0204 */
[----:B------:R-:W2:Y:S04]  /*0110*/  LDG.E.128 R8, desc[UR4][R2.64] ;  /* 0x0000000402087981 */ /* 0x000ea8000c1e1d00 */
[----:B------:R-:W3:Y:S02]  /*0120*/  LDG.E.EL.128 R4, desc[UR4][R4.64] ;  /* 0x0000000404047981 */ /* 0x000ee4000c2e1d00 */
[CC--:B---3--:R-:W-:Y:S01]  /*0130*/  FSETP.GEU.AND P6, PT, R12.reuse, -R4.reuse, PT ;  /* 0x800000040c00720b */ /* 0x0c8fe20003fce000 */
[--C-:B------:R-:W-:Y:S01]  /*0140*/  FADD R12, R12, R4.reuse ;  /* 0x000000040c0c7221 */ /* 0x100fe20000000000 */
[C---:B--2---:R-:W-:Y:S01]  /*0150*/  FSETP.GEU.AND P2, PT, R8.reuse, -R4, PT ;  /* 0x800000040800720b */ /* 0x044fe20003f4e000 */
[----:B------:R-:W-:Y:S01]  /*0160*/  FADD R8, R8, R4 ;  /* 0x0000000408087221 */ /* 0x000fe20000000000 */
[----:B------:R-:W-:-:S02]  /*0170*/  FSETP.GEU.AND P5, PT, R13, -R5, PT ;  /* 0x800000050d00720b */ /* 0x000fc40003fae000 */
[----:B------:R-:W-:Y:S01]  /*0180*/  SEL R4, R12, RZ, P6 ;  /* 0x000000ff0c047207 */ /* 0x000fe20003000000 */
[----:B------:R-:W-:Y:S01]  /*0190*/  FADD R13, R13, R5 ;  /* 0x000000050d0d7221 */ /* 0x000fe20000000000 */
[CC--:B------:R-:W-:Y:S01]  /*01a0*/  FSETP.GEU.AND P4, PT, R14.reuse, -R6.reuse, PT ;  /* 0x800000060e00720b */ /* 0x0c0fe20003f8e000 */
[--C-:B------:R-:W-:Y:S01]  /*01b0*/  FADD R14, R14, R6.reuse ;  /* 0x000000060e0e7221 */ /* 0x100fe20000000000 */
[C---:B------:R-:W-:Y:S01]  /*01c0*/  FSETP.GEU.AND P3, PT, R15.reuse, -R7, PT ;  /* 0x800000070f00720b */ /* 0x040fe20003f6e000 */
[----:B------:R-:W-:Y:S01]  /*01d0*/  FADD R15, R15, R7 ;  /* 0x000000070f0f7221 */ /* 0x000fe20000000000 */
[C---:B------:R-:W-:Y:S01]  /*01e0*/  FSETP.GEU.AND P1, PT, R9.reuse, -R5, PT ;  /* 0x800000050900720b */ /* 0x040fe20003f2e000 */
[----:B------:R-:W-:Y:S01]  /*01f0*/  FADD R9, R9, R5 ;  /* 0x0000000509097221 */ /* 0x000fe20000000000 */
[C---:B------:R-:W-:Y:S01]  /*0200*/  FSETP.GEU.AND P0, PT, R10.reuse, -R6, PT ;  /* 0x800000060a00720b */ /* 0x040fe20003f0e000 */
[----:B------:R-:W-:Y:S01]  /*0210*/  FADD R10, R10, R6 ;  /* 0x000000060a0a7221 */ /* 0x000fe20000000000 */
[C---:B------:R-:W-:Y:S01]  /*0220*/  FSETP.GEU.AND P6, PT, R11.reuse, -R7, PT ;  /* 0x800000070b00720b */ /* 0x040fe20003fce000 */
[----:B------:R-:W-:Y:S01]  /*0230*/  FADD R11, R11, R7 ;  /* 0x000000070b0b7221 */ /* 0x000fe20000000000 */
[----:B------:R-:W-:-:S02]  /*0240*/  SEL R5, R13, RZ, P5 ;  /* 0x000000ff0d057207 */ /* 0x000fc40002800000 */
[----:B------:R-:W-:Y:S02]  /*0250*/  SEL R6, R14, RZ, P4 ;  /* 0x000000ff0e067207 */ /* 0x000fe40002000000 */
[----:B------:R-:W-:Y:S02]  /*0260*/  SEL R7, R15, RZ, P3 ;  /* 0x000000ff0f077207 */ /* 0x000fe40001800000 */
[----:B------:R-:W-:Y:S02]  /*0270*/  SEL R8, R8, RZ, P2 ;  /* 0x000000ff08087207 */ /* 0x000fe40001000000 */
[----:B------:R-:W-:Y:S02]  /*0280*/  SEL R9, R9, RZ, P1 ;  /* 0x000000ff09097207 */ /* 0x000fe40000800000 */
[----:B------:R-:W-:Y:S02]  /*0290*/  SEL R10, R10, RZ, P0 ;  /* 0x000000ff0a0a7207 */ /* 0x000fe40000000000 */
[----:B------:R-:W-:Y:S01]  /*02a0*/  SEL R11, R11, RZ, P6 ;  /* 0x000000ff0b0b7207 */ /* 0x000fe20003000000 */
[----:B------:R-:W-:Y:S04]  /*02b0*/  STG.E.128 desc[UR4][R2.64+0x800], R4 ;  /* 0x0008000402007986 */ /* 0x000fe8000c101d04 */
[----:B------:R-:W-:Y:S01]  /*02c0*/  STG.E.128 desc[UR4][R2.64], R8 ;  /* 0x0000000802007986 */ /* 0x000fe2000c101d04 */
[----:B------:R-:W-:Y:S05]  /*02d0*/  EXIT ;  /* 0x000000000000794d */ /* 0x000fea0003800000 */
.L_x_0:
[----:B------:R-:W-:-:S00]  /*02e0*/  BRA `(.L_x_0) ;  /* 0xfffffffc00fc7947 */ /* 0x000fc0000383ffff */
[----:B------:R-:W-:-:S00]  /*02f0*/  NOP ;  /* 0x0000000000007918 */ /* 0x000fc00000000000 */
        /* <DEDUP_REMOVED lines=8> */
.L_x_1:


//--------------------- .nv.constant0.triton_poi_fused_convolution_max_pool2d_with_indices_relu_16 --------------------------
	.section	.nv.constant0.triton_poi_fused_convolution_max_pool2d_with_indices_relu_16,"a",@progbits
	.sectionflags	@""
	.align	4
.nv.constant0.triton_poi_fused_convolution_max_pool2d_with_indices_relu_16:
	.zero		548
